	.headerflags	@"EF_CUDA_TEXMODE_UNIFIED EF_CUDA_64BIT_ADDRESS EF_CUDA_ACCELERATORS EF_CUDA_SM90 EF_CUDA_VIRTUAL_SM(EF_CUDA_SM90)"
	.elftype	@"ET_EXEC"


//--------------------- .nv.info                  --------------------------
	.section	.nv.info,"",@"SHT_CUDA_INFO"
	.align	4


	//----- nvinfo : EIATTR_REGCOUNT
	.align		4
        /*0000*/ 	.byte	0x04, 0x2f
        /*0002*/ 	.short	(.L_3 - .L_2)
	.align		4
.L_2:
        /*0004*/ 	.word	index@(triton_poi_fused__native_batch_norm_legit_no_training_relu_22)
        /*0008*/ 	.word	0x00000011


	//----- nvinfo : EIATTR_MIN_STACK_SIZE
	.align		4
.L_3:
        /*000c*/ 	.byte	0x04, 0x12
        /*000e*/ 	.short	(.L_5 - .L_4)
	.align		4
.L_4:
        /*0010*/ 	.word	index@(triton_poi_fused__native_batch_norm_legit_no_training_relu_22)
        /*0014*/ 	.word	0x00000000


	//----- nvinfo : EIATTR_FRAME_SIZE
	.align		4
.L_5:
        /*0018*/ 	.byte	0x04, 0x11
        /*001a*/ 	.short	(.L_7 - .L_6)
	.align		4
.L_6:
        /*001c*/ 	.word	index@(triton_poi_fused__native_batch_norm_legit_no_training_relu_22)
        /*0020*/ 	.word	0x00000000


	//----- nvinfo : EIATTR_MIN_STACK_SIZE
	.align		4
.L_7:
        /*0024*/ 	.byte	0x04, 0x12
        /*0026*/ 	.short	(.L_9 - .L_8)
	.align		4
.L_8:
        /*0028*/ 	.word	index@(triton_poi_fused__native_batch_norm_legit_no_training_relu_22)
        /*002c*/ 	.word	0x00000000
.L_9:


//--------------------- .nv.info.triton_poi_fused__native_batch_norm_legit_no_training_relu_22 --------------------------
	.section	.nv.info.triton_poi_fused__native_batch_norm_legit_no_training_relu_22,"",@"SHT_CUDA_INFO"
	.sectionflags	@""
	.align	4


	//----- nvinfo : EIATTR_CUDA_API_VERSION
	.align		4
        /*0000*/ 	.byte	0x04, 0x37
        /*0002*/ 	.short	(.L_11 - .L_10)
.L_10:
        /*0004*/ 	.word	0x0000007c


	//----- nvinfo : EIATTR_KPARAM_INFO
	.align		4
.L_11:
        /*0008*/ 	.byte	0x04, 0x17
        /*000a*/ 	.short	(.L_13 - .L_12)
.L_12:
        /*000c*/ 	.word	0x00000000
        /*0010*/ 	.short	0x0006
        /*0012*/ 	.short	0x0030
        /*0014*/ 	.byte	0x00, 0xf0, 0x11, 0x00


	//----- nvinfo : EIATTR_KPARAM_INFO
	.align		4
.L_13:
        /*0018*/ 	.byte	0x04, 0x17
        /*001a*/ 	.short	(.L_15 - .L_14)
.L_14:
        /*001c*/ 	.word	0x00000000
        /*0020*/ 	.short	0x0005
        /*0022*/ 	.short	0x0028
        /*0024*/ 	.byte	0x00, 0xf4, 0x21, 0x00


	//----- nvinfo : EIATTR_KPARAM_INFO
	.align		4
.L_15:
        /*0028*/ 	.byte	0x04, 0x17
        /*002a*/ 	.short	(.L_17 - .L_16)
.L_16:
        /*002c*/ 	.word	0x00000000
        /*0030*/ 	.short	0x0004
        /*0032*/ 	.short	0x0020
        /*0034*/ 	.byte	0x00, 0xf4, 0x21, 0x00


	//----- nvinfo : EIATTR_KPARAM_INFO
	.align		4
.L_17:
        /*0038*/ 	.byte	0x04, 0x17
        /*003a*/ 	.short	(.L_19 - .L_18)
.L_18:
        /*003c*/ 	.word	0x00000000
        /*0040*/ 	.short	0x0003
        /*0042*/ 	.short	0x0018
        /*0044*/ 	.byte	0x00, 0xf4, 0x21, 0x00


	//----- nvinfo : EIATTR_KPARAM_INFO
	.align		4
.L_19:
        /*0048*/ 	.byte	0x04, 0x17
        /*004a*/ 	.short	(.L_21 - .L_20)
.L_20:
        /*004c*/ 	.word	0x00000000
        /*0050*/ 	.short	0x0002
        /*0052*/ 	.short	0x0010
        /*0054*/ 	.byte	0x00, 0xf4, 0x21, 0x00


	//----- nvinfo : EIATTR_KPARAM_INFO
	.align		4
.L_21:
        /*0058*/ 	.byte	0x04, 0x17
        /*005a*/ 	.short	(.L_23 - .L_22)
.L_22:
        /*005c*/ 	.word	0x00000000
        /*0060*/ 	.short	0x0001
        /*0062*/ 	.short	0x0008
        /*0064*/ 	.byte	0x00, 0xf4, 0x21, 0x00


	//----- nvinfo : EIATTR_KPARAM_INFO
	.align		4
.L_23:
        /*0068*/ 	.byte	0x04, 0x17
        /*006a*/ 	.short	(.L_25 - .L_24)
.L_24:
        /*006c*/ 	.word	0x00000000
        /*0070*/ 	.short	0x0000
        /*0072*/ 	.short	0x0000
        /*0074*/ 	.byte	0x00, 0xf4, 0x21, 0x00


	//----- nvinfo : EIATTR_SPARSE_MMA_MASK
	.align		4
.L_25:
        /*0078*/ 	.byte	0x03, 0x50
        /*007a*/ 	.short	0x0000


	//----- nvinfo : EIATTR_MAXREG_COUNT
	.align		4
        /*007c*/ 	.byte	0x03, 0x1b
        /*007e*/ 	.short	0x00ff


	//----- nvinfo : EIATTR_EXIT_INSTR_OFFSETS
	.align		4
        /*0080*/ 	.byte	0x04, 0x1c
        /*0082*/ 	.short	(.L_27 - .L_26)


	//   ....[0]....
.L_26:
        /*0084*/ 	.word	0x00000350


	//----- nvinfo : EIATTR_REQNTID
	.align		4
.L_27:
        /*0088*/ 	.byte	0x04, 0x10
        /*008a*/ 	.short	(.L_29 - .L_28)
.L_28:
        /*008c*/ 	.word	0x00000080
        /*0090*/ 	.word	0x00000001
        /*0094*/ 	.word	0x00000001


	//----- nvinfo : EIATTR_CBANK_PARAM_SIZE
	.align		4
.L_29:
        /*0098*/ 	.byte	0x03, 0x19
        /*009a*/ 	.short	0x0034


	//----- nvinfo : EIATTR_PARAM_CBANK
	.align		4
        /*009c*/ 	.byte	0x04, 0x0a
        /*009e*/ 	.short	(.L_31 - .L_30)
	.align		4
.L_30:
        /*00a0*/ 	.word	index@(.nv.constant0.triton_poi_fused__native_batch_norm_legit_no_training_relu_22)
        /*00a4*/ 	.short	0x0210
        /*00a6*/ 	.short	0x0034


	//----- nvinfo : EIATTR_SW_WAR
	.align		4
.L_31:
        /*00a8*/ 	.byte	0x04, 0x36
        /*00aa*/ 	.short	(.L_33 - .L_32)
.L_32:
        /*00ac*/ 	.word	0x00000008
.L_33:


//--------------------- .nv.callgraph             --------------------------
	.section	.nv.callgraph,"",@"SHT_CUDA_CALLGRAPH"
	.align	4
	.sectionentsize	8
	.align		4
        /*0000*/ 	.word	0x00000000
	.align		4
        /*0004*/ 	.word	0xffffffff
	.align		4
        /*0008*/ 	.word	0x00000000
	.align		4
        /*000c*/ 	.word	0xfffffffe
	.align		4
        /*0010*/ 	.word	0x00000000
	.align		4
        /*0014*/ 	.word	0xfffffffd
	.align		4
        /*0018*/ 	.word	0x00000000
	.align		4
        /*001c*/ 	.word	0xfffffffc


//--------------------- .nv.constant4             --------------------------
	.section	.nv.constant4,"a",@progbits
	.align	8
	.align		8
.nv.constant4:
        /*0000*/ 	.dword	_$_str
	.align		8
        /*0008*/ 	.dword	_$_str_$_2


//--------------------- .text.triton_poi_fused__native_batch_norm_legit_no_training_relu_22 --------------------------
	.section	.text.triton_poi_fused__native_batch_norm_legit_no_training_relu_22,"ax",@progbits
	.align	128
        .global         triton_poi_fused__native_batch_norm_legit_no_training_relu_22
        .type           triton_poi_fused__native_batch_norm_legit_no_training_relu_22,@function
        .size           triton_poi_fused__native_batch_norm_legit_no_training_relu_22,(.L_x_1 - triton_poi_fused__native_batch_norm_legit_no_training_relu_22)
        .other          triton_poi_fused__native_batch_norm_legit_no_training_relu_22,@"STO_CUDA_ENTRY STV_DEFAULT"
triton_poi_fused__native_batch_norm_legit_no_training_relu_22:
.text.triton_poi_fused__native_batch_norm_legit_no_training_relu_22:
[----:B------:R-:W-:Y:S01]  /*0000*/  LDC R1, c[0x0][0x28] ;  /* 0x00000a00ff017b82 */ /* 0x000fe20000000800 */
[----:B------:R-:W1:Y:S07]  /*0010*/  S2R R0, SR_TID.X ;  /* 0x0000000000007919 */ /* 0x000e6e0000002100 */
[----:B------:R-:W2:Y:S01]  /*0020*/  LDC.64 R6, c[0x0][0x220] ;  /* 0x00008800ff067b82 */ /* 0x000ea20000000a00 */
[----:B------:R-:W-:Y:S01]  /*0030*/  ULDC.64 UR4, c[0x0][0x208] ;  /* 0x0000820000047ab9 */ /* 0x000fe20000000a00 */
[----:B------:R-:W3:Y:S06]  /*0040*/  S2R R3, SR_CTAID.X ;  /* 0x0000000000037919 */ /* 0x000eec0000002500 */
[----:B------:R-:W4:Y:S08]  /*0050*/  LDC.64 R4, c[0x0][0x218] ;  /* 0x00008600ff047b82 */ /* 0x000f300000000a00 */
[----:B------:R-:W5:Y:S08]  /*0060*/  LDC.64 R8, c[0x0][0x228] ;  /* 0x00008a00ff087b82 */ /* 0x000f700000000a00 */
[----:B------:R-:W4:Y:S01]  /*0070*/  LDC.64 R10, c[0x0][0x230] ;  /* 0x00008c00ff0a7b82 */ /* 0x000f220000000a00 */
[----:B-1----:R-:W-:-:S04]  /*0080*/  SHF.L.U32 R0, R0, 0x1, RZ ;  /* 0x0000000100007819 */ /* 0x002fc800000006ff */
[----:B------:R-:W-:-:S04]  /*0090*/  LOP3.LUT R0, R0, 0xfe, RZ, 0xc0, !PT ;  /* 0x000000fe00007812 */ /* 0x000fc800078ec0ff */
[----:B---3--:R-:W-:-:S05]  /*00a0*/  LEA R0, R3, R0, 0x8 ;  /* 0x0000000003007211 */ /* 0x008fca00078e40ff */
[----:B------:R-:W-:-:S05]  /*00b0*/  IMAD.HI R2, R0, 0x38e38e39, RZ ;  /* 0x38e38e3900027827 */ /* 0x000fca00078e02ff */
[----:B------:R-:W-:-:S04]  /*00c0*/  SHF.R.U32.HI R3, RZ, 0x1f, R2 ;  /* 0x0000001fff037819 */ /* 0x000fc80000011602 */
[----:B------:R-:W-:-:S04]  /*00d0*/  LEA.HI.SX32 R3, R2, R3, 0x1d ;  /* 0x0000000302037211 */ /* 0x000fc800078feaff */
[----:B------:R-:W-:-:S04]  /*00e0*/  SHF.R.S32.HI R2, RZ, 0x1f, R3 ;  /* 0x0000001fff027819 */ /* 0x000fc80000011403 */
[----:B------:R-:W-:-:S04]  /*00f0*/  LEA.HI R2, R2, R3, RZ, 0x8 ;  /* 0x0000000302027211 */ /* 0x000fc800078f40ff */
[----:B------:R-:W-:-:S04]  /*0100*/  LOP3.LUT R2, R2, 0xffffff00, RZ, 0xc0, !PT ;  /* 0xffffff0002027812 */ /* 0x000fc800078ec0ff */
[----:B------:R-:W-:Y:S02]  /*0110*/  IADD3 R13, R3, -R2, RZ ;  /* 0x80000002030d7210 */ /* 0x000fe40007ffe0ff */
[----:B------:R-:W1:Y:S03]  /*0120*/  LDC.64 R2, c[0x0][0x210] ;  /* 0x00008400ff027b82 */ /* 0x000e660000000a00 */
[----:B--2---:R-:W-:-:S06]  /*0130*/  IMAD.WIDE R6, R13, 0x4, R6 ;  /* 0x000000040d067825 */ /* 0x004fcc00078e0206 */
[----:B------:R-:W2:Y:S01]  /*0140*/  LDG.E.EL R6, desc[UR4][R6.64] ;  /* 0x0000000406067981 */ /* 0x000ea2000c2e1900 */
[----:B----4-:R-:W-:-:S05]  /*0150*/  IMAD.WIDE R4, R13, 0x4, R4 ;  /* 0x000000040d047825 */ /* 0x010fca00078e0204 */
[----:B------:R3:W4:Y:S01]  /*0160*/  LDG.E.EL R12, desc[UR4][R4.64] ;  /* 0x00000004040c7981 */ /* 0x000722000c2e1900 */
[----:B-1----:R-:W-:Y:S01]  /*0170*/  IMAD.WIDE R2, R0, 0x4, R2 ;  /* 0x0000000400027825 */ /* 0x002fe200078e0202 */
[----:B------:R-:W-:Y:S01]  /*0180*/  HFMA2.MMA R14, -RZ, RZ, 1.625, 0 ;  /* 0x3e800000ff0e7435 */ /* 0x000fe200000001ff */
[----:B---3--:R-:W1:Y:S04]  /*0190*/  LDC.64 R4, c[0x0][0x238] ;  /* 0x00008e00ff047b82 */ /* 0x008e680000000a00 */
[----:B------:R-:W4:Y:S01]  /*01a0*/  LDG.E.64 R2, desc[UR4][R2.64] ;  /* 0x0000000402027981 */ /* 0x000f22000c1e1b00 */
[----:B-----5:R-:W-:-:S04]  /*01b0*/  IMAD.WIDE R8, R13, 0x4, R8 ;  /* 0x000000040d087825 */ /* 0x020fc800078e0208 */
[----:B0-----:R-:W-:Y:S02]  /*01c0*/  IMAD.WIDE R10, R13, 0x4, R10 ;  /* 0x000000040d0a7825 */ /* 0x001fe400078e020a */
[----:B------:R-:W3:Y:S04]  /*01d0*/  LDG.E.EL R8, desc[UR4][R8.64] ;  /* 0x0000000408087981 */ /* 0x000ee8000c2e1900 */
[----:B------:R-:W3:Y:S01]  /*01e0*/  LDG.E.EL R11, desc[UR4][R10.64] ;  /* 0x000000040a0b7981 */ /* 0x000ee2000c2e1900 */
[----:B-1----:R-:W-:-:S04]  /*01f0*/  IMAD.WIDE R4, R0, 0x4, R4 ;  /* 0x0000000400047825 */ /* 0x002fc800078e0204 */
[----:B--2---:R-:W-:-:S04]  /*0200*/  FADD R6, R6, 9.9999997473787516356e-06 ;  /* 0x3727c5ac06067421 */ /* 0x004fc80000000000 */
[----:B------:R-:W0:Y:S02]  /*0210*/  MUFU.SQRT R7, R6 ;  /* 0x0000000600077308 */ /* 0x000e240000002000 */
[C---:B0-----:R-:W-:Y:S02]  /*0220*/  FSETP.GT.AND P0, PT, R7.reuse, 8.50705917302346158658e+37, PT ;  /* 0x7e8000000700780b */ /* 0x041fe40003f04000 */
[----:B------:R-:W-:-:S11]  /*0230*/  FSETP.GEU.AND P1, PT, R7, 1.175494350822287508e-38, PT ;  /* 0x008000000700780b */ /* 0x000fd60003f2e000 */
[----:B------:R-:W-:-:S04]  /*0240*/  @P0 FMUL R7, R7, 0.25 ;  /* 0x3e80000007070820 */ /* 0x000fc80000400000 */
[----:B------:R-:W-:-:S06]  /*0250*/  @!P1 FMUL R7, R7, 16777216 ;  /* 0x4b80000007079820 */ /* 0x000fcc0000400000 */
[----:B------:R-:W0:Y:S01]  /*0260*/  MUFU.RCP R7, R7 ;  /* 0x0000000700077308 */ /* 0x000e220000001000 */
[----:B------:R-:W-:Y:S01]  /*0270*/  FSEL R14, R14, 1, P0 ;  /* 0x3f8000000e0e7808 */ /* 0x000fe20000000000 */
[----:B----4-:R-:W-:-:S04]  /*0280*/  FADD R2, R2, -R12 ;  /* 0x8000000c02027221 */ /* 0x010fc80000000000 */
[----:B------:R-:W-:Y:S01]  /*0290*/  @!P1 FMUL R14, R14, 16777216 ;  /* 0x4b8000000e0e9820 */ /* 0x000fe20000400000 */
[----:B------:R-:W-:-:S03]  /*02a0*/  FADD R3, R3, -R12 ;  /* 0x8000000c03037221 */ /* 0x000fc60000000000 */
[----:B0-----:R-:W-:-:S04]  /*02b0*/  FMUL R14, R7, R14 ;  /* 0x0000000e070e7220 */ /* 0x001fc80000400000 */
[-C--:B------:R-:W-:Y:S01]  /*02c0*/  FMUL R2, R2, R14.reuse ;  /* 0x0000000e02027220 */ /* 0x080fe20000400000 */
[----:B------:R-:W-:-:S03]  /*02d0*/  FMUL R14, R3, R14 ;  /* 0x0000000e030e7220 */ /* 0x000fc60000400000 */
[C-C-:B---3--:R-:W-:Y:S01]  /*02e0*/  FFMA R2, R8.reuse, R2, R11.reuse ;  /* 0x0000000208027223 */ /* 0x148fe2000000000b */
[----:B------:R-:W-:-:S04]  /*02f0*/  FFMA R14, R8, R14, R11 ;  /* 0x0000000e080e7223 */ /* 0x000fc8000000000b */
[----:B------:R-:W-:Y:S02]  /*0300*/  FSETP.GEU.AND P0, PT, R2, RZ, PT ;  /* 0x000000ff0200720b */ /* 0x000fe40003f0e000 */
[----:B------:R-:W-:Y:S02]  /*0310*/  FSETP.GEU.AND P1, PT, R14, RZ, PT ;  /* 0x000000ff0e00720b */ /* 0x000fe40003f2e000 */
[----:B------:R-:W-:Y:S02]  /*0320*/  FSEL R2, R2, RZ, P0 ;  /* 0x000000ff02027208 */ /* 0x000fe40000000000 */
[----:B------:R-:W-:-:S05]  /*0330*/  FSEL R3, R14, RZ, P1 ;  /* 0x000000ff0e037208 */ /* 0x000fca0000800000 */
[----:B------:R-:W-:Y:S01]  /*0340*/  STG.E.64 desc[UR4][R4.64], R2 ;  /* 0x0000000204007986 */ /* 0x000fe2000c101b04 */
[----:B------:R-:W-:Y:S05]  /*0350*/  EXIT ;  /* 0x000000000000794d */ /* 0x000fea0003800000 */
.L_x_0:
[----:B------:R-:W-:-:S00]  /*0360*/  BRA `(.L_x_0) ;  /* 0xfffffffc00fc7947 */ /* 0x000fc0000383ffff */
[----:B------:R-:W-:-:S00]  /*0370*/  NOP ;  /* 0x0000000000007918 */ /* 0x000fc00000000000 */
        /* <DEDUP_REMOVED lines=8> */
.L_x_1:


//--------------------- .nv.global.init           --------------------------
	.section	.nv.global.init,"aw",@progbits
.nv.global.init:
	.type		_$_str,@object
	.size		_$_str,(_$_str_$_2 - _$_str)
_$_str:
        /*0000*/ 	.byte	0x5f, 0x5f, 0x43, 0x55, 0x44, 0x41, 0x5f, 0x46, 0x54, 0x5a, 0x00
	.type		_$_str_$_2,@object
	.size		_$_str_$_2,(.L_1 - _$_str_$_2)
_$_str_$_2:
        /*000b*/ 	.byte	0x5f, 0x5f, 0x43, 0x55, 0x44, 0x41, 0x5f, 0x50, 0x52, 0x45, 0x43, 0x5f, 0x53, 0x51, 0x52, 0x54
        /*001b*/ 	.byte	0x00
.L_1:


//--------------------- .nv.constant0.triton_poi_fused__native_batch_norm_legit_no_training_relu_22 --------------------------
	.section	.nv.constant0.triton_poi_fused__native_batch_norm_legit_no_training_relu_22,"a",@progbits
	.sectionflags	@""
	.align	4
.nv.constant0.triton_poi_fused__native_batch_norm_legit_no_training_relu_22:
	.zero		580
